	.headerflags	@"EF_CUDA_TEXMODE_UNIFIED EF_CUDA_64BIT_ADDRESS EF_CUDA_ACCELERATORS EF_CUDA_SM90 EF_CUDA_VIRTUAL_SM(EF_CUDA_SM90)"
	.elftype	@"ET_EXEC"


//--------------------- .nv.info                  --------------------------
	.section	.nv.info,"",@"SHT_CUDA_INFO"
	.align	4


	//----- nvinfo : EIATTR_REGCOUNT
	.align		4
        /*0000*/ 	.byte	0x04, 0x2f
        /*0002*/ 	.short	(.L_2 - .L_1)
	.align		4
.L_1:
        /*0004*/ 	.word	index@(triton_red_fused_native_group_norm_27)
        /*0008*/ 	.word	0x00000020


	//----- nvinfo : EIATTR_MIN_STACK_SIZE
	.align		4
.L_2:
        /*000c*/ 	.byte	0x04, 0x12
        /*000e*/ 	.short	(.L_4 - .L_3)
	.align		4
.L_3:
        /*0010*/ 	.word	index@(triton_red_fused_native_group_norm_27)
        /*0014*/ 	.word	0x00000000


	//----- nvinfo : EIATTR_FRAME_SIZE
	.align		4
.L_4:
        /*0018*/ 	.byte	0x04, 0x11
        /*001a*/ 	.short	(.L_6 - .L_5)
	.align		4
.L_5:
        /*001c*/ 	.word	index@(triton_red_fused_native_group_norm_27)
        /*0020*/ 	.word	0x00000000


	//----- nvinfo : EIATTR_MIN_STACK_SIZE
	.align		4
.L_6:
        /*0024*/ 	.byte	0x04, 0x12
        /*0026*/ 	.short	(.L_8 - .L_7)
	.align		4
.L_7:
        /*0028*/ 	.word	index@(triton_red_fused_native_group_norm_27)
        /*002c*/ 	.word	0x00000000
.L_8:


//--------------------- .nv.info.triton_red_fused_native_group_norm_27 --------------------------
	.section	.nv.info.triton_red_fused_native_group_norm_27,"",@"SHT_CUDA_INFO"
	.sectionflags	@""
	.align	4


	//----- nvinfo : EIATTR_CUDA_API_VERSION
	.align		4
        /*0000*/ 	.byte	0x04, 0x37
        /*0002*/ 	.short	(.L_10 - .L_9)
.L_9:
        /*0004*/ 	.word	0x0000007c


	//----- nvinfo : EIATTR_KPARAM_INFO
	.align		4
.L_10:
        /*0008*/ 	.byte	0x04, 0x17
        /*000a*/ 	.short	(.L_12 - .L_11)
.L_11:
        /*000c*/ 	.word	0x00000000
        /*0010*/ 	.short	0x0005
        /*0012*/ 	.short	0x0024
        /*0014*/ 	.byte	0x00, 0xf0, 0x11, 0x00


	//----- nvinfo : EIATTR_KPARAM_INFO
	.align		4
.L_12:
        /*0018*/ 	.byte	0x04, 0x17
        /*001a*/ 	.short	(.L_14 - .L_13)
.L_13:
        /*001c*/ 	.word	0x00000000
        /*0020*/ 	.short	0x0004
        /*0022*/ 	.short	0x0020
        /*0024*/ 	.byte	0x00, 0xf0, 0x11, 0x00


	//----- nvinfo : EIATTR_KPARAM_INFO
	.align		4
.L_14:
        /*0028*/ 	.byte	0x04, 0x17
        /*002a*/ 	.short	(.L_16 - .L_15)
.L_15:
        /*002c*/ 	.word	0x00000000
        /*0030*/ 	.short	0x0003
        /*0032*/ 	.short	0x0018
        /*0034*/ 	.byte	0x00, 0xf4, 0x21, 0x00


	//----- nvinfo : EIATTR_KPARAM_INFO
	.align		4
.L_16:
        /*0038*/ 	.byte	0x04, 0x17
        /*003a*/ 	.short	(.L_18 - .L_17)
.L_17:
        /*003c*/ 	.word	0x00000000
        /*0040*/ 	.short	0x0002
        /*0042*/ 	.short	0x0010
        /*0044*/ 	.byte	0x00, 0xf4, 0x21, 0x00


	//----- nvinfo : EIATTR_KPARAM_INFO
	.align		4
.L_18:
        /*0048*/ 	.byte	0x04, 0x17
        /*004a*/ 	.short	(.L_20 - .L_19)
.L_19:
        /*004c*/ 	.word	0x00000000
        /*0050*/ 	.short	0x0001
        /*0052*/ 	.short	0x0008
        /*0054*/ 	.byte	0x00, 0xf4, 0x21, 0x00


	//----- nvinfo : EIATTR_KPARAM_INFO
	.align		4
.L_20:
        /*0058*/ 	.byte	0x04, 0x17
        /*005a*/ 	.short	(.L_22 - .L_21)
.L_21:
        /*005c*/ 	.word	0x00000000
        /*0060*/ 	.short	0x0000
        /*0062*/ 	.short	0x0000
        /*0064*/ 	.byte	0x00, 0xf4, 0x21, 0x00


	//----- nvinfo : EIATTR_SPARSE_MMA_MASK
	.align		4
.L_22:
        /*0068*/ 	.byte	0x03, 0x50
        /*006a*/ 	.short	0x0000


	//----- nvinfo : EIATTR_MAXREG_COUNT
	.align		4
        /*006c*/ 	.byte	0x03, 0x1b
        /*006e*/ 	.short	0x0080


	//----- nvinfo : EIATTR_COOP_GROUP_MASK_REGIDS
	.align		4
        /*0070*/ 	.byte	0x04, 0x29
        /*0072*/ 	.short	(.L_24 - .L_23)


	//   ....[0]....
.L_23:
        /*0074*/ 	.word	0xffffffff


	//   ....[1]....
        /*0078*/ 	.word	0xffffffff


	//   ....[2]....
        /*007c*/ 	.word	0xffffffff


	//   ....[3]....
        /*0080*/ 	.word	0xffffffff


	//   ....[4]....
        /*0084*/ 	.word	0xffffffff


	//   ....[5]....
        /*0088*/ 	.word	0xffffffff


	//   ....[6]....
        /*008c*/ 	.word	0xffffffff


	//   ....[7]....
        /*0090*/ 	.word	0xffffffff


	//   ....[8]....
        /*0094*/ 	.word	0xffffffff


	//   ....[9]....
        /*0098*/ 	.word	0xffffffff


	//   ....[10]....
        /*009c*/ 	.word	0xffffffff


	//   ....[11]....
        /*00a0*/ 	.word	0xffffffff


	//   ....[12]....
        /*00a4*/ 	.word	0xffffffff


	//   ....[13]....
        /*00a8*/ 	.word	0xffffffff


	//   ....[14]....
        /*00ac*/ 	.word	0xffffffff


	//   ....[15]....
        /*00b0*/ 	.word	0xffffffff


	//   ....[16]....
        /*00b4*/ 	.word	0xffffffff


	//   ....[17]....
        /*00b8*/ 	.word	0xffffffff


	//   ....[18]....
        /*00bc*/ 	.word	0xffffffff


	//   ....[19]....
        /*00c0*/ 	.word	0xffffffff


	//   ....[20]....
        /*00c4*/ 	.word	0xffffffff


	//   ....[21]....
        /*00c8*/ 	.word	0xffffffff


	//----- nvinfo : EIATTR_COOP_GROUP_INSTR_OFFSETS
	.align		4
.L_24:
        /*00cc*/ 	.byte	0x04, 0x28
        /*00ce*/ 	.short	(.L_26 - .L_25)


	//   ....[0]....
.L_25:
        /*00d0*/ 	.word	0x00000780


	//   ....[1]....
        /*00d4*/ 	.word	0x000007c0


	//   ....[2]....
        /*00d8*/ 	.word	0x000008d0


	//   ....[3]....
        /*00dc*/ 	.word	0x00000920


	//   ....[4]....
        /*00e0*/ 	.word	0x00000a20


	//   ....[5]....
        /*00e4*/ 	.word	0x00000a50


	//   ....[6]....
        /*00e8*/ 	.word	0x00000b50


	//   ....[7]....
        /*00ec*/ 	.word	0x00000b90


	//   ....[8]....
        /*00f0*/ 	.word	0x00000c80


	//   ....[9]....
        /*00f4*/ 	.word	0x00000cb0


	//   ....[10]....
        /*00f8*/ 	.word	0x00000e30


	//   ....[11]....
        /*00fc*/ 	.word	0x00000e80


	//   ....[12]....
        /*0100*/ 	.word	0x00000ea0


	//   ....[13]....
        /*0104*/ 	.word	0x00000ed0


	//   ....[14]....
        /*0108*/ 	.word	0x00000f60


	//   ....[15]....
        /*010c*/ 	.word	0x00000ff0


	//   ....[16]....
        /*0110*/ 	.word	0x00001030


	//   ....[17]....
        /*0114*/ 	.word	0x00001110


	//   ....[18]....
        /*0118*/ 	.word	0x00001140


	//   ....[19]....
        /*011c*/ 	.word	0x00001180


	//   ....[20]....
        /*0120*/ 	.word	0x00001260


	//   ....[21]....
        /*0124*/ 	.word	0x000012a0


	//----- nvinfo : EIATTR_EXIT_INSTR_OFFSETS
	.align		4
.L_26:
        /*0128*/ 	.byte	0x04, 0x1c
        /*012a*/ 	.short	(.L_28 - .L_27)


	//   ....[0]....
.L_27:
        /*012c*/ 	.word	0x000014a0


	//   ....[1]....
        /*0130*/ 	.word	0x000014e0


	//----- nvinfo : EIATTR_REQNTID
	.align		4
.L_28:
        /*0134*/ 	.byte	0x04, 0x10
        /*0136*/ 	.short	(.L_30 - .L_29)
.L_29:
        /*0138*/ 	.word	0x00000200
        /*013c*/ 	.word	0x00000001
        /*0140*/ 	.word	0x00000001


	//----- nvinfo : EIATTR_CBANK_PARAM_SIZE
	.align		4
.L_30:
        /*0144*/ 	.byte	0x03, 0x19
        /*0146*/ 	.short	0x0028


	//----- nvinfo : EIATTR_PARAM_CBANK
	.align		4
        /*0148*/ 	.byte	0x04, 0x0a
        /*014a*/ 	.short	(.L_32 - .L_31)
	.align		4
.L_31:
        /*014c*/ 	.word	index@(.nv.constant0.triton_red_fused_native_group_norm_27)
        /*0150*/ 	.short	0x0210
        /*0152*/ 	.short	0x0028


	//----- nvinfo : EIATTR_SW_WAR
	.align		4
.L_32:
        /*0154*/ 	.byte	0x04, 0x36
        /*0156*/ 	.short	(.L_34 - .L_33)
.L_33:
        /*0158*/ 	.word	0x00000008
.L_34:


//--------------------- .nv.callgraph             --------------------------
	.section	.nv.callgraph,"",@"SHT_CUDA_CALLGRAPH"
	.align	4
	.sectionentsize	8
	.align		4
        /*0000*/ 	.word	0x00000000
	.align		4
        /*0004*/ 	.word	0xffffffff
	.align		4
        /*0008*/ 	.word	0x00000000
	.align		4
        /*000c*/ 	.word	0xfffffffe
	.align		4
        /*0010*/ 	.word	0x00000000
	.align		4
        /*0014*/ 	.word	0xfffffffd
	.align		4
        /*0018*/ 	.word	0x00000000
	.align		4
        /*001c*/ 	.word	0xfffffffc


//--------------------- .nv.constant4             --------------------------
	.section	.nv.constant4,"a",@progbits
	.align	8
	.align		8
.nv.constant4:
        /*0000*/ 	.dword	_$_str


//--------------------- .text.triton_red_fused_native_group_norm_27 --------------------------
	.section	.text.triton_red_fused_native_group_norm_27,"ax",@progbits
	.sectionflags	@"SHF_BARRIERS=1"
	.align	128
        .global         triton_red_fused_native_group_norm_27
        .type           triton_red_fused_native_group_norm_27,@function
        .size           triton_red_fused_native_group_norm_27,(.L_x_1 - triton_red_fused_native_group_norm_27)
        .other          triton_red_fused_native_group_norm_27,@"STO_CUDA_ENTRY STV_DEFAULT"
triton_red_fused_native_group_norm_27:
.text.triton_red_fused_native_group_norm_27:
[----:B------:R-:W0:Y:S01]  /*0000*/  LDC R1, c[0x0][0x28] ;  /* 0x00000a00ff017b82 */ /* 0x000e220000000800 */
[----:B------:R-:W1:Y:S07]  /*0010*/  S2R R3, SR_CTAID.X ;  /* 0x0000000000037919 */ /* 0x000e6e0000002500 */
[----:B------:R-:W2:Y:S01]  /*0020*/  LDC.64 R4, c[0x0][0x210] ;  /* 0x00008400ff047b82 */ /* 0x000ea20000000a00 */
[----:B------:R-:W-:Y:S01]  /*0030*/  ULDC.64 UR6, c[0x0][0x208] ;  /* 0x0000820000067ab9 */ /* 0x000fe20000000a00 */
[----:B------:R-:W-:Y:S01]  /*0040*/  CS2R R8, SRZ ;  /* 0x0000000000087805 */ /* 0x000fe2000001ff00 */
[----:B------:R-:W3:Y:S01]  /*0050*/  S2R R21, SR_TID.X ;  /* 0x0000000000157919 */ /* 0x000ee20000002100 */
[----:B------:R-:W-:-:S02]  /*0060*/  CS2R R10, SRZ ;  /* 0x00000000000a7805 */ /* 0x000fc4000001ff00 */
[----:B-1----:R-:W-:Y:S02]  /*0070*/  SHF.R.S32.HI R0, RZ, 0x1f, R3 ;  /* 0x0000001fff007819 */ /* 0x002fe40000011403 */
[----:B------:R-:W-:Y:S02]  /*0080*/  ISETP.GE.AND P0, PT, R3, 0x80, PT ;  /* 0x000000800300780c */ /* 0x000fe40003f06270 */
[----:B------:R-:W-:Y:S02]  /*0090*/  LEA.HI R0, R0, R3, RZ, 0x5 ;  /* 0x0000000300007211 */ /* 0x000fe400078f28ff */
[----:B---3--:R-:W-:Y:S02]  /*00a0*/  SHF.L.U32 R13, R21, 0x2, RZ ;  /* 0x00000002150d7819 */ /* 0x008fe400000006ff */
[----:B------:R-:W-:Y:S02]  /*00b0*/  LOP3.LUT R2, R0, 0x3ffffe0, RZ, 0xc0, !PT ;  /* 0x03ffffe000027812 */ /* 0x000fe400078ec0ff */
[----:B------:R-:W-:-:S02]  /*00c0*/  LOP3.LUT R7, R13, 0x3c, RZ, 0xc0, !PT ;  /* 0x0000003c0d077812 */ /* 0x000fc400078ec0ff */
[----:B------:R-:W-:Y:S02]  /*00d0*/  IADD3 R2, -R2, R3, RZ ;  /* 0x0000000302027210 */ /* 0x000fe40007ffe1ff */
[----:B------:R-:W-:Y:S02]  /*00e0*/  SHF.L.U32 R6, R21, 0x7, RZ ;  /* 0x0000000715067819 */ /* 0x000fe400000006ff */
[----:B------:R-:W-:Y:S02]  /*00f0*/  SHF.L.U32 R0, R0, 0xc, RZ ;  /* 0x0000000c00007819 */ /* 0x000fe400000006ff */
[----:B------:R-:W-:Y:S02]  /*0100*/  LEA R7, R2, R7, 0x6 ;  /* 0x0000000702077211 */ /* 0x000fe400078e30ff */
[----:B------:R-:W-:Y:S02]  /*0110*/  LOP3.LUT R6, R6, 0xf800, RZ, 0xc0, !PT ;  /* 0x0000f80006067812 */ /* 0x000fe400078ec0ff */
[----:B------:R-:W-:-:S04]  /*0120*/  LOP3.LUT R0, R0, 0xfffe0000, RZ, 0xc0, !PT ;  /* 0xfffe000000007812 */ /* 0x000fc800078ec0ff */
[----:B------:R-:W-:-:S04]  /*0130*/  IADD3 R7, R6, R7, R0 ;  /* 0x0000000706077210 */ /* 0x000fc80007ffe000 */
[----:B------:R-:W-:Y:S01]  /*0140*/  IADD3 R25, R7, 0x10000, RZ ;  /* 0x0001000007197810 */ /* 0x000fe20007ffe0ff */
[----:B--2---:R-:W-:Y:S01]  /*0150*/  IMAD.WIDE R22, R7, 0x4, R4 ;  /* 0x0000000407167825 */ /* 0x004fe200078e0204 */
[----:B------:R-:W-:-:S03]  /*0160*/  CS2R R6, SRZ ;  /* 0x0000000000067805 */ /* 0x000fc6000001ff00 */
[----:B------:R-:W-:Y:S01]  /*0170*/  IMAD.WIDE R24, R25, 0x4, R4 ;  /* 0x0000000419187825 */ /* 0x000fe200078e0204 */
[----:B------:R-:W-:-:S04]  /*0180*/  CS2R R4, SRZ ;  /* 0x0000000000047805 */ /* 0x000fc8000001ff00 */
[----:B------:R-:W2:Y:S04]  /*0190*/  @!P0 LDG.E.EF.128 R8, desc[UR6][R24.64] ;  /* 0x0000000618088981 */ /* 0x000ea8000c0e1d00 */
[----:B------:R1:W3:Y:S01]  /*01a0*/  @!P0 LDG.E.EF.128 R4, desc[UR6][R22.64] ;  /* 0x0000000616048981 */ /* 0x0002e2000c0e1d00 */
[----:B------:R-:W-:Y:S02]  /*01b0*/  FSEL R19, RZ, 4, P0 ;  /* 0x40800000ff137808 */ /* 0x000fe40000000000 */
[----:B------:R-:W-:Y:S01]  /*01c0*/  FSEL R18, RZ, 6, P0 ;  /* 0x40c00000ff127808 */ /* 0x000fe20000000000 */
[----:B------:R-:W-:Y:S01]  /*01d0*/  HFMA2.MMA R17, -RZ, RZ, 2, 0 ;  /* 0x40000000ff117435 */ /* 0x000fe200000001ff */
[C---:B------:R-:W-:Y:S01]  /*01e0*/  FSETP.GEU.AND P1, PT, R19.reuse, 1.175494350822287508e-38, PT ;  /* 0x008000001300780b */ /* 0x040fe20003f2e000 */
[----:B------:R-:W-:Y:S01]  /*01f0*/  FMUL R0, R19, 16777216 ;  /* 0x4b80000013007820 */ /* 0x000fe20000400000 */
[----:B------:R-:W-:Y:S01]  /*0200*/  FSEL R16, RZ, 8, P0 ;  /* 0x41000000ff107808 */ /* 0x000fe20000000000 */
[C---:B------:R-:W-:Y:S01]  /*0210*/  FMUL R27, R18.reuse, 16777216 ;  /* 0x4b800000121b7820 */ /* 0x040fe20000400000 */
[----:B------:R-:W-:-:S02]  /*0220*/  FSETP.GEU.AND P2, PT, R18, 1.175494350822287508e-38, PT ;  /* 0x008000001200780b */ /* 0x000fc40003f4e000 */
[----:B------:R-:W-:Y:S01]  /*0230*/  FSEL R0, R0, R19, !P1 ;  /* 0x0000001300007208 */ /* 0x000fe20004800000 */
[C---:B-1----:R-:W-:Y:S01]  /*0240*/  FMUL R23, R16.reuse, 16777216 ;  /* 0x4b80000010177820 */ /* 0x042fe20000400000 */
[----:B------:R-:W-:Y:S02]  /*0250*/  FSEL R22, R27, R18, !P2 ;  /* 0x000000121b167208 */ /* 0x000fe40005000000 */
[----:B------:R-:W-:Y:S02]  /*0260*/  FSETP.GEU.AND P3, PT, R16, 1.175494350822287508e-38, PT ;  /* 0x008000001000780b */ /* 0x000fe40003f6e000 */
[----:B------:R-:W-:Y:S01]  /*0270*/  FSEL R17, R17, 1, !P0 ;  /* 0x3f80000011117808 */ /* 0x000fe20004000000 */
[----:B------:R-:W1:Y:S01]  /*0280*/  MUFU.RCP R0, R0 ;  /* 0x0000000000007308 */ /* 0x000e620000001000 */
[----:B------:R-:W-:Y:S02]  /*0290*/  FSEL R20, RZ, 2, P0 ;  /* 0x40000000ff147808 */ /* 0x000fe40000000000 */
[----:B------:R-:W-:-:S03]  /*02a0*/  FSEL R2, R23, R16, !P3 ;  /* 0x0000001017027208 */ /* 0x000fc60005800000 */
[----:B------:R-:W-:Y:S02]  /*02b0*/  FMUL R27, R20, 16777216 ;  /* 0x4b800000141b7820 */ /* 0x000fe40000400000 */
[----:B------:R-:W4:Y:S03]  /*02c0*/  MUFU.RCP R22, R22 ;  /* 0x0000001600167308 */ /* 0x000f260000001000 */
[----:B------:R-:W-:-:S05]  /*02d0*/  FSEL R29, R27, R20, !P1 ;  /* 0x000000141b1d7208 */ /* 0x000fca0004800000 */
[----:B------:R-:W5:Y:S01]  /*02e0*/  MUFU.RCP R17, R17 ;  /* 0x0000001100117308 */ /* 0x000f620000001000 */
[----:B------:R-:W-:-:S07]  /*02f0*/  FSEL R24, R27, R20, !P2 ;  /* 0x000000141b187208 */ /* 0x000fce0005000000 */
[----:B------:R-:W1:Y:S01]  /*0300*/  MUFU.RCP R2, R2 ;  /* 0x0000000200027308 */ /* 0x000e620000001000 */
[----:B------:R-:W-:Y:S02]  /*0310*/  FSETP.NEU.AND P1, PT, R19, RZ, PT ;  /* 0x000000ff1300720b */ /* 0x000fe40003f2d000 */
[----:B------:R-:W-:Y:S01]  /*0320*/  FSETP.NEU.AND P2, PT, R16, RZ, PT ;  /* 0x000000ff1000720b */ /* 0x000fe20003f4d000 */
[----:B------:R-:W1:Y:S01]  /*0330*/  S2UR UR5, SR_CgaCtaId ;  /* 0x00000000000579c3 */ /* 0x000e620000008800 */
[----:B------:R-:W-:Y:S02]  /*0340*/  UMOV UR4, 0x400 ;  /* 0x0000040000047882 */ /* 0x000fe40000000000 */
[----:B01----:R-:W-:Y:S01]  /*0350*/  UPRMT UR4, UR5, 0x654, UR4 ;  /* 0x0000065405047896 */ /* 0x003fe20008000004 */
[----:B--2---:R-:W-:Y:S02]  /*0360*/  SEL R23, R8, RZ, !P0 ;  /* 0x000000ff08177207 */ /* 0x004fe40004000000 */
[----:B---3--:R-:W-:-:S04]  /*0370*/  SEL R4, R4, RZ, !P0 ;  /* 0x000000ff04047207 */ /* 0x008fc80004000000 */
[----:B------:R-:W-:Y:S01]  /*0380*/  FSEL R25, R4, RZ, !P0 ;  /* 0x000000ff04197208 */ /* 0x000fe20004000000 */
[----:B------:R-:W-:Y:S01]  /*0390*/  FMUL R4, R0, R29 ;  /* 0x0000001d00047220 */ /* 0x000fe20000400000 */
[----:B------:R-:W-:Y:S01]  /*03a0*/  SEL R5, R5, RZ, !P0 ;  /* 0x000000ff05057207 */ /* 0x000fe20004000000 */
[----:B----4-:R-:W-:Y:S01]  /*03b0*/  FMUL R8, R22, R24 ;  /* 0x0000001816087220 */ /* 0x010fe20000400000 */
[----:B------:R-:W-:Y:S01]  /*03c0*/  FSEL R29, R27, R20, !P3 ;  /* 0x000000141b1d7208 */ /* 0x000fe20005800000 */
[----:B------:R-:W-:Y:S01]  /*03d0*/  FADD R0, -R25, R23 ;  /* 0x0000001719007221 */ /* 0x000fe20000000100 */
[----:B------:R-:W-:Y:S02]  /*03e0*/  SEL R9, R9, RZ, !P0 ;  /* 0x000000ff09097207 */ /* 0x000fe40004000000 */
[----:B------:R-:W-:Y:S02]  /*03f0*/  FSEL R27, R5, RZ, !P0 ;  /* 0x000000ff051b7208 */ /* 0x000fe40004000000 */
[----:B------:R-:W-:Y:S01]  /*0400*/  SEL R22, R6, RZ, !P0 ;  /* 0x000000ff06167207 */ /* 0x000fe20004000000 */
[----:B-----5:R-:W-:Y:S01]  /*0410*/  FFMA R6, R0, R17, R25 ;  /* 0x0000001100067223 */ /* 0x020fe20000000019 */
[----:B------:R-:W-:Y:S01]  /*0420*/  FMUL R5, R2, R29 ;  /* 0x0000001d02057220 */ /* 0x000fe20000400000 */
[----:B------:R-:W-:Y:S01]  /*0430*/  FADD R2, -R27, R9 ;  /* 0x000000091b027221 */ /* 0x000fe20000000100 */
[----:B------:R-:W-:Y:S01]  /*0440*/  SEL R10, R10, RZ, !P0 ;  /* 0x000000ff0a0a7207 */ /* 0x000fe20004000000 */
[----:B------:R-:W-:Y:S01]  /*0450*/  FADD R29, R23, -R6 ;  /* 0x80000006171d7221 */ /* 0x000fe20000000000 */
[----:B------:R-:W-:Y:S01]  /*0460*/  FSEL R25, R22, RZ, !P0 ;  /* 0x000000ff16197208 */ /* 0x000fe20004000000 */
[----:B------:R-:W-:Y:S01]  /*0470*/  FFMA R22, R2, R17, R27 ;  /* 0x0000001102167223 */ /* 0x000fe2000000001b */
[----:B------:R-:W-:Y:S01]  /*0480*/  SEL R23, R7, RZ, !P0 ;  /* 0x000000ff07177207 */ /* 0x000fe20004000000 */
[----:B------:R-:W-:-:S02]  /*0490*/  FFMA R7, R0, R29, RZ ;  /* 0x0000001d00077223 */ /* 0x000fc400000000ff */
[----:B------:R-:W-:Y:S01]  /*04a0*/  FADD R0, -R25, R10 ;  /* 0x0000000a19007221 */ /* 0x000fe20000000100 */
[----:B------:R-:W-:Y:S01]  /*04b0*/  FADD R9, R9, -R22 ;  /* 0x8000001609097221 */ /* 0x000fe20000000000 */
[----:B------:R-:W-:Y:S02]  /*04c0*/  SEL R11, R11, RZ, !P0 ;  /* 0x000000ff0b0b7207 */ /* 0x000fe40004000000 */
[----:B------:R-:W-:Y:S01]  /*04d0*/  FSEL R23, R23, RZ, !P0 ;  /* 0x000000ff17177208 */ /* 0x000fe20004000000 */
[----:B------:R-:W-:Y:S01]  /*04e0*/  FFMA R25, R0, R17, R25 ;  /* 0x0000001100197223 */ /* 0x000fe20000000019 */
[----:B------:R-:W-:Y:S02]  /*04f0*/  FSEL R6, R6, RZ, !P0 ;  /* 0x000000ff06067208 */ /* 0x000fe40004000000 */
[----:B------:R-:W-:Y:S01]  /*0500*/  FSEL R29, R22, RZ, !P0 ;  /* 0x000000ff161d7208 */ /* 0x000fe20004000000 */
[----:B------:R-:W-:Y:S01]  /*0510*/  FFMA R22, R2, R9, RZ ;  /* 0x0000000902167223 */ /* 0x000fe200000000ff */
[----:B------:R-:W-:Y:S01]  /*0520*/  FADD R2, -R23, R11 ;  /* 0x0000000b17027221 */ /* 0x000fe20000000100 */
[----:B------:R-:W-:Y:S01]  /*0530*/  FADD R27, R10, -R25 ;  /* 0x800000190a1b7221 */ /* 0x000fe20000000000 */
[----:B------:R-:W-:Y:S01]  /*0540*/  FSEL R9, R4, RZ, P1 ;  /* 0x000000ff04097208 */ /* 0x000fe20000800000 */
[----:B------:R-:W-:Y:S01]  /*0550*/  FADD R29, -R6, R29 ;  /* 0x0000001d061d7221 */ /* 0x000fe20000000100 */
[----:B------:R-:W-:Y:S01]  /*0560*/  FADD R7, R7, R22 ;  /* 0x0000001607077221 */ /* 0x000fe20000000000 */
[----:B------:R-:W-:Y:S01]  /*0570*/  FFMA R4, R2, R17, R23 ;  /* 0x0000001102047223 */ /* 0x000fe20000000017 */
[----:B------:R-:W-:Y:S01]  /*0580*/  FFMA R0, R0, R27, RZ ;  /* 0x0000001b00007223 */ /* 0x000fe200000000ff */
[----:B------:R-:W-:Y:S01]  /*0590*/  FSETP.NEU.AND P1, PT, R18, RZ, PT ;  /* 0x000000ff1200720b */ /* 0x000fe20003f2d000 */
[----:B------:R-:W-:Y:S01]  /*05a0*/  FMUL R17, R29, R29 ;  /* 0x0000001d1d117220 */ /* 0x000fe20000400000 */
[----:B------:R-:W-:Y:S01]  /*05b0*/  FSEL R25, R25, RZ, !P0 ;  /* 0x000000ff19197208 */ /* 0x000fe20004000000 */
[----:B------:R-:W-:Y:S01]  /*05c0*/  FFMA R6, R29, R9, R6 ;  /* 0x000000091d067223 */ /* 0x000fe20000000006 */
[----:B------:R-:W-:Y:S01]  /*05d0*/  FSEL R10, R7, RZ, !P0 ;  /* 0x000000ff070a7208 */ /* 0x000fe20004000000 */
[----:B------:R-:W-:Y:S01]  /*05e0*/  FMUL R17, R20, R17 ;  /* 0x0000001114117220 */ /* 0x000fe20000400000 */
[----:B------:R-:W-:Y:S01]  /*05f0*/  FSEL R7, R8, RZ, P1 ;  /* 0x000000ff08077208 */ /* 0x000fe20000800000 */
[----:B------:R-:W-:Y:S01]  /*0600*/  FADD R25, R25, -R6 ;  /* 0x8000000619197221 */ /* 0x000fe20000000000 */
[----:B------:R-:W-:Y:S01]  /*0610*/  FSEL R8, R0, RZ, !P0 ;  /* 0x000000ff00087208 */ /* 0x000fe20004000000 */
[----:B------:R-:W-:Y:S01]  /*0620*/  FADD R0, R16, R16 ;  /* 0x0000001010007221 */ /* 0x000fe20000000000 */
[----:B------:R-:W-:Y:S01]  /*0630*/  FFMA R17, R9, R17, R10 ;  /* 0x0000001109117223 */ /* 0x000fe2000000000a */
[----:B------:R-:W-:Y:S01]  /*0640*/  FMUL R10, R25, R25 ;  /* 0x00000019190a7220 */ /* 0x000fe20000400000 */
[----:B------:R-:W-:-:S02]  /*0650*/  FADD R11, R11, -R4 ;  /* 0x800000040b0b7221 */ /* 0x000fc40000000000 */
[----:B------:R-:W-:Y:S01]  /*0660*/  FSETP.GEU.AND P3, PT, |R0|, 1.175494350822287508e-38, PT ;  /* 0x008000000000780b */ /* 0x000fe20003f6e200 */
[----:B------:R-:W-:Y:S01]  /*0670*/  FFMA R25, R25, R7, R6 ;  /* 0x0000000719197223 */ /* 0x000fe20000000006 */
[----:B------:R-:W-:Y:S01]  /*0680*/  FSEL R4, R4, RZ, !P0 ;  /* 0x000000ff04047208 */ /* 0x000fe20004000000 */
[----:B------:R-:W-:Y:S01]  /*0690*/  FADD R8, R8, R17 ;  /* 0x0000001108087221 */ /* 0x000fe20000000000 */
[----:B------:R-:W-:Y:S01]  /*06a0*/  FMUL R10, R19, R10 ;  /* 0x0000000a130a7220 */ /* 0x000fe20000400000 */
[C---:B------:R-:W-:Y:S01]  /*06b0*/  FMUL R9, R0.reuse, 0.25 ;  /* 0x3e80000000097820 */ /* 0x040fe20000400000 */
[----:B------:R-:W-:Y:S01]  /*06c0*/  FSETP.GT.AND P1, PT, |R0|, 8.50705917302346158658e+37, PT ;  /* 0x7e8000000000780b */ /* 0x000fe20003f24200 */
[----:B------:R-:W-:Y:S01]  /*06d0*/  FFMA R2, R2, R11, RZ ;  /* 0x0000000b02027223 */ /* 0x000fe200000000ff */
[----:B------:R-:W-:Y:S01]  /*06e0*/  FSEL R5, R5, RZ, P2 ;  /* 0x000000ff05057208 */ /* 0x000fe20001000000 */
[----:B------:R-:W-:Y:S01]  /*06f0*/  FADD R6, R4, -R25 ;  /* 0x8000001904067221 */ /* 0x000fe20000000000 */
[----:B------:R-:W-:Y:S01]  /*0700*/  FFMA R7, R7, R10, R8 ;  /* 0x0000000a07077223 */ /* 0x000fe20000000008 */
[----:B------:R-:W-:-:S02]  /*0710*/  FSEL R8, R9, R0, P1 ;  /* 0x0000000009087208 */ /* 0x000fc40000800000 */
[----:B------:R-:W-:Y:S01]  /*0720*/  FSEL R4, R2, RZ, !P0 ;  /* 0x000000ff02047208 */ /* 0x000fe20004000000 */
[C---:B------:R-:W-:Y:S01]  /*0730*/  FMUL R11, R6.reuse, R6 ;  /* 0x00000006060b7220 */ /* 0x040fe20000400000 */
[----:B------:R-:W-:Y:S01]  /*0740*/  FFMA R2, R6, R5, R25 ;  /* 0x0000000506027223 */ /* 0x000fe20000000019 */
[----:B------:R-:W-:Y:S02]  /*0750*/  @!P3 FMUL R8, R8, 16777216 ;  /* 0x4b8000000808b820 */ /* 0x000fe40000400000 */
[----:B------:R-:W-:Y:S01]  /*0760*/  FADD R4, R4, R7 ;  /* 0x0000000704047221 */ /* 0x000fe20000000000 */
[----:B------:R-:W-:Y:S01]  /*0770*/  FMUL R11, R18, R11 ;  /* 0x0000000b120b7220 */ /* 0x000fe20000400000 */
[----:B------:R-:W0:Y:S02]  /*0780*/  SHFL.BFLY PT, R7, R2, 0x10, 0x1f ;  /* 0x0e001f0002077f89 */ /* 0x000e2400000e0000 */
[----:B------:R-:W1:Y:S01]  /*0790*/  MUFU.RCP R8, R8 ;  /* 0x0000000800087308 */ /* 0x000e620000001000 */
[----:B------:R-:W-:Y:S01]  /*07a0*/  FFMA R11, R5, R11, R4 ;  /* 0x0000000b050b7223 */ /* 0x000fe20000000004 */
[----:B------:R-:W-:-:S04]  /*07b0*/  FMUL R5, R16, 0.25 ;  /* 0x3e80000010057820 */ /* 0x000fc80000400000 */
[----:B------:R-:W2:Y:S01]  /*07c0*/  SHFL.BFLY PT, R6, R11, 0x10, 0x1f ;  /* 0x0e001f000b067f89 */ /* 0x000ea200000e0000 */
[----:B------:R-:W-:Y:S01]  /*07d0*/  FSEL R5, R5, R16, P1 ;  /* 0x0000001005057208 */ /* 0x000fe20000800000 */
[----:B------:R-:W-:-:S04]  /*07e0*/  FADD R4, R0, R0 ;  /* 0x0000000000047221 */ /* 0x000fc80000000000 */
[----:B------:R-:W-:Y:S01]  /*07f0*/  @!P3 FMUL R5, R5, 16777216 ;  /* 0x4b8000000505b820 */ /* 0x000fe20000400000 */
[----:B------:R-:W-:Y:S02]  /*0800*/  FSETP.GEU.AND P2, PT, |R4|, 1.175494350822287508e-38, PT ;  /* 0x008000000400780b */ /* 0x000fe40003f4e200 */
[----:B------:R-:W-:Y:S01]  /*0810*/  FSETP.NEU.AND P1, PT, R0, RZ, PT ;  /* 0x000000ff0000720b */ /* 0x000fe20003f2d000 */
[----:B-1----:R-:W-:Y:S01]  /*0820*/  FMUL R10, R8, R5 ;  /* 0x00000005080a7220 */ /* 0x002fe20000400000 */
[C---:B------:R-:W-:Y:S01]  /*0830*/  FMUL R5, R4.reuse, 0.25 ;  /* 0x3e80000004057820 */ /* 0x040fe20000400000 */
[----:B------:R-:W-:-:S03]  /*0840*/  FSETP.GT.AND P0, PT, |R4|, 8.50705917302346158658e+37, PT ;  /* 0x7e8000000400780b */ /* 0x000fc60003f04200 */
[----:B------:R-:W-:Y:S01]  /*0850*/  FSEL R10, R10, RZ, P1 ;  /* 0x000000ff0a0a7208 */ /* 0x000fe20000800000 */
[----:B0-----:R-:W-:Y:S01]  /*0860*/  FADD R7, -R2, R7 ;  /* 0x0000000702077221 */ /* 0x001fe20000000100 */
[----:B------:R-:W-:-:S03]  /*0870*/  FSEL R18, R5, R4, P0 ;  /* 0x0000000405127208 */ /* 0x000fc60000000000 */
[C---:B------:R-:W-:Y:S01]  /*0880*/  FMUL R17, R7.reuse, R7 ;  /* 0x0000000707117220 */ /* 0x040fe20000400000 */
[----:B------:R-:W-:Y:S01]  /*0890*/  FFMA R2, R7, R10, R2 ;  /* 0x0000000a07027223 */ /* 0x000fe20000000002 */
[----:B------:R-:W-:Y:S02]  /*08a0*/  @!P2 FMUL R18, R18, 16777216 ;  /* 0x4b8000001212a820 */ /* 0x000fe40000400000 */
[----:B------:R-:W-:Y:S01]  /*08b0*/  FMUL R17, R16, R17 ;  /* 0x0000001110117220 */ /* 0x000fe20000400000 */
[----:B--2---:R-:W-:Y:S01]  /*08c0*/  FADD R11, R11, R6 ;  /* 0x000000060b0b7221 */ /* 0x004fe20000000000 */
[----:B------:R-:W0:Y:S02]  /*08d0*/  SHFL.BFLY PT, R19, R2, 0x8, 0x1f ;  /* 0x0d001f0002137f89 */ /* 0x000e2400000e0000 */
[----:B------:R-:W1:Y:S01]  /*08e0*/  MUFU.RCP R18, R18 ;  /* 0x0000001200127308 */ /* 0x000e620000001000 */
[----:B------:R-:W-:Y:S01]  /*08f0*/  FFMA R11, R10, R17, R11 ;  /* 0x000000110a0b7223 */ /* 0x000fe2000000000b */
[----:B------:R-:W-:Y:S01]  /*0900*/  FSEL R9, R9, R0, P0 ;  /* 0x0000000009097208 */ /* 0x000fe20000000000 */
[----:B------:R-:W-:-:S03]  /*0910*/  FADD R6, R4, R4 ;  /* 0x0000000404067221 */ /* 0x000fc60000000000 */
[----:B------:R-:W2:Y:S01]  /*0920*/  SHFL.BFLY PT, R8, R11, 0x8, 0x1f ;  /* 0x0d001f000b087f89 */ /* 0x000ea200000e0000 */
[----:B------:R-:W-:Y:S01]  /*0930*/  @!P2 FMUL R9, R9, 16777216 ;  /* 0x4b8000000909a820 */ /* 0x000fe20000400000 */
[C---:B------:R-:W-:Y:S01]  /*0940*/  FSETP.GEU.AND P2, PT, |R6|.reuse, 1.175494350822287508e-38, PT ;  /* 0x008000000600780b */ /* 0x040fe20003f4e200 */
[C---:B------:R-:W-:Y:S01]  /*0950*/  FMUL R7, R6.reuse, 0.25 ;  /* 0x3e80000006077820 */ /* 0x040fe20000400000 */
[----:B------:R-:W-:Y:S02]  /*0960*/  FSETP.GT.AND P0, PT, |R6|, 8.50705917302346158658e+37, PT ;  /* 0x7e8000000600780b */ /* 0x000fe40003f04200 */
[----:B------:R-:W-:Y:S01]  /*0970*/  FSETP.NEU.AND P1, PT, R4, RZ, PT ;  /* 0x000000ff0400720b */ /* 0x000fe20003f2d000 */
[----:B-1----:R-:W-:Y:S01]  /*0980*/  FMUL R9, R18, R9 ;  /* 0x0000000912097220 */ /* 0x002fe20000400000 */
[----:B------:R-:W-:-:S04]  /*0990*/  FSEL R10, R7, R6, P0 ;  /* 0x00000006070a7208 */ /* 0x000fc80000000000 */
[----:B------:R-:W-:Y:S01]  /*09a0*/  FSEL R9, R9, RZ, P1 ;  /* 0x000000ff09097208 */ /* 0x000fe20000800000 */
[----:B0-----:R-:W-:Y:S02]  /*09b0*/  FADD R19, -R2, R19 ;  /* 0x0000001302137221 */ /* 0x001fe40000000100 */
[----:B------:R-:W-:Y:S02]  /*09c0*/  @!P2 FMUL R10, R10, 16777216 ;  /* 0x4b8000000a0aa820 */ /* 0x000fe40000400000 */
[C---:B------:R-:W-:Y:S01]  /*09d0*/  FMUL R17, R19.reuse, R19 ;  /* 0x0000001313117220 */ /* 0x040fe20000400000 */
[----:B------:R-:W-:-:S03]  /*09e0*/  FFMA R2, R19, R9, R2 ;  /* 0x0000000913027223 */ /* 0x000fc60000000002 */
[----:B------:R-:W0:Y:S01]  /*09f0*/  MUFU.RCP R10, R10 ;  /* 0x0000000a000a7308 */ /* 0x000e220000001000 */
[----:B------:R-:W-:Y:S01]  /*0a00*/  FMUL R17, R0, R17 ;  /* 0x0000001100117220 */ /* 0x000fe20000400000 */
[----:B--2---:R-:W-:Y:S02]  /*0a10*/  FADD R8, R11, R8 ;  /* 0x000000080b087221 */ /* 0x004fe40000000000 */
[----:B------:R-:W1:Y:S02]  /*0a20*/  SHFL.BFLY PT, R11, R2, 0x4, 0x1f ;  /* 0x0c801f00020b7f89 */ /* 0x000e6400000e0000 */
[----:B------:R-:W-:Y:S01]  /*0a30*/  FFMA R8, R9, R17, R8 ;  /* 0x0000001109087223 */ /* 0x000fe20000000008 */
[----:B------:R-:W-:-:S04]  /*0a40*/  FSEL R5, R5, R4, P0 ;  /* 0x0000000405057208 */ /* 0x000fc80000000000 */
[----:B------:R-:W2:Y:S01]  /*0a50*/  SHFL.BFLY PT, R9, R8, 0x4, 0x1f ;  /* 0x0c801f0008097f89 */ /* 0x000ea200000e0000 */
[----:B------:R-:W-:Y:S01]  /*0a60*/  @!P2 FMUL R5, R5, 16777216 ;  /* 0x4b8000000505a820 */ /* 0x000fe20000400000 */
[C---:B------:R-:W-:Y:S01]  /*0a70*/  FADD R0, R6.reuse, R6 ;  /* 0x0000000606007221 */ /* 0x040fe20000000000 */
[----:B------:R-:W-:Y:S02]  /*0a80*/  FSETP.NEU.AND P0, PT, R6, RZ, PT ;  /* 0x000000ff0600720b */ /* 0x000fe40003f0d000 */
[----:B0-----:R-:W-:Y:S02]  /*0a90*/  FMUL R5, R10, R5 ;  /* 0x000000050a057220 */ /* 0x001fe40000400000 */
[----:B------:R-:W-:-:S03]  /*0aa0*/  FSETP.GEU.AND P1, PT, |R0|, 1.175494350822287508e-38, PT ;  /* 0x008000000000780b */ /* 0x000fc60003f2e200 */
[----:B------:R-:W-:Y:S01]  /*0ab0*/  FSEL R16, R5, RZ, P0 ;  /* 0x000000ff05107208 */ /* 0x000fe20000000000 */
[C---:B------:R-:W-:Y:S01]  /*0ac0*/  FMUL R5, R0.reuse, 0.25 ;  /* 0x3e80000000057820 */ /* 0x040fe20000400000 */
[----:B------:R-:W-:-:S04]  /*0ad0*/  FSETP.GT.AND P0, PT, |R0|, 8.50705917302346158658e+37, PT ;  /* 0x7e8000000000780b */ /* 0x000fc80003f04200 */
[----:B------:R-:W-:Y:S01]  /*0ae0*/  FSEL R10, R5, R0, P0 ;  /* 0x00000000050a7208 */ /* 0x000fe20000000000 */
[----:B-1----:R-:W-:-:S04]  /*0af0*/  FADD R11, -R2, R11 ;  /* 0x0000000b020b7221 */ /* 0x002fc80000000100 */
[C---:B------:R-:W-:Y:S01]  /*0b00*/  FMUL R17, R11.reuse, R11 ;  /* 0x0000000b0b117220 */ /* 0x040fe20000400000 */
[----:B------:R-:W-:Y:S01]  /*0b10*/  FFMA R2, R11, R16, R2 ;  /* 0x000000100b027223 */ /* 0x000fe20000000002 */
[----:B------:R-:W-:Y:S01]  /*0b20*/  @!P1 FMUL R10, R10, 16777216 ;  /* 0x4b8000000a0a9820 */ /* 0x000fe20000400000 */
[----:B--2---:R-:W-:Y:S01]  /*0b30*/  FADD R9, R8, R9 ;  /* 0x0000000908097221 */ /* 0x004fe20000000000 */
[----:B------:R-:W-:Y:S02]  /*0b40*/  FMUL R17, R4, R17 ;  /* 0x0000001104117220 */ /* 0x000fe40000400000 */
[----:B------:R-:W0:Y:S02]  /*0b50*/  SHFL.BFLY PT, R11, R2, 0x2, 0x1f ;  /* 0x0c401f00020b7f89 */ /* 0x000e2400000e0000 */
[----:B------:R-:W-:Y:S01]  /*0b60*/  FFMA R9, R16, R17, R9 ;  /* 0x0000001110097223 */ /* 0x000fe20000000009 */
[----:B------:R-:W1:Y:S01]  /*0b70*/  MUFU.RCP R10, R10 ;  /* 0x0000000a000a7308 */ /* 0x000e620000001000 */
[----:B------:R-:W-:-:S03]  /*0b80*/  FSEL R7, R7, R6, P0 ;  /* 0x0000000607077208 */ /* 0x000fc60000000000 */
[----:B------:R-:W2:Y:S02]  /*0b90*/  SHFL.BFLY PT, R8, R9, 0x2, 0x1f ;  /* 0x0c401f0009087f89 */ /* 0x000ea400000e0000 */
[----:B------:R-:W-:Y:S01]  /*0ba0*/  @!P1 FMUL R7, R7, 16777216 ;  /* 0x4b80000007079820 */ /* 0x000fe20000400000 */
[C---:B------:R-:W-:Y:S01]  /*0bb0*/  FADD R4, R0.reuse, R0 ;  /* 0x0000000000047221 */ /* 0x040fe20000000000 */
[----:B------:R-:W-:Y:S02]  /*0bc0*/  FSETP.NEU.AND P0, PT, R0, RZ, PT ;  /* 0x000000ff0000720b */ /* 0x000fe40003f0d000 */
[----:B-1----:R-:W-:Y:S02]  /*0bd0*/  FMUL R7, R10, R7 ;  /* 0x000000070a077220 */ /* 0x002fe40000400000 */
[----:B------:R-:W-:-:S03]  /*0be0*/  FSETP.GEU.AND P1, PT, |R4|, 1.175494350822287508e-38, PT ;  /* 0x008000000400780b */ /* 0x000fc60003f2e200 */
[----:B------:R-:W-:Y:S01]  /*0bf0*/  FSEL R7, R7, RZ, P0 ;  /* 0x000000ff07077208 */ /* 0x000fe20000000000 */
[----:B0-----:R-:W-:Y:S01]  /*0c00*/  FADD R11, -R2, R11 ;  /* 0x0000000b020b7221 */ /* 0x001fe20000000100 */
[C---:B------:R-:W-:Y:S01]  /*0c10*/  FMUL R19, R4.reuse, 0.25 ;  /* 0x3e80000004137820 */ /* 0x040fe20000400000 */
[----:B------:R-:W-:Y:S02]  /*0c20*/  FSETP.GT.AND P0, PT, |R4|, 8.50705917302346158658e+37, PT ;  /* 0x7e8000000400780b */ /* 0x000fe40003f04200 */
[C---:B------:R-:W-:Y:S01]  /*0c30*/  FMUL R17, R11.reuse, R11 ;  /* 0x0000000b0b117220 */ /* 0x040fe20000400000 */
[----:B------:R-:W-:Y:S01]  /*0c40*/  FFMA R2, R11, R7, R2 ;  /* 0x000000070b027223 */ /* 0x000fe20000000002 */
[----:B------:R-:W-:Y:S01]  /*0c50*/  FSEL R19, R19, R4, P0 ;  /* 0x0000000413137208 */ /* 0x000fe20000000000 */
[----:B--2---:R-:W-:Y:S01]  /*0c60*/  FADD R8, R9, R8 ;  /* 0x0000000809087221 */ /* 0x004fe20000000000 */
[----:B------:R-:W-:Y:S02]  /*0c70*/  FMUL R17, R6, R17 ;  /* 0x0000001106117220 */ /* 0x000fe40000400000 */
[----:B------:R-:W0:Y:S01]  /*0c80*/  SHFL.BFLY PT, R9, R2, 0x1, 0x1f ;  /* 0x0c201f0002097f89 */ /* 0x000e2200000e0000 */
[----:B------:R-:W-:Y:S01]  /*0c90*/  @!P1 FMUL R19, R19, 16777216 ;  /* 0x4b80000013139820 */ /* 0x000fe20000400000 */
[----:B------:R-:W-:-:S05]  /*0ca0*/  FFMA R8, R7, R17, R8 ;  /* 0x0000001107087223 */ /* 0x000fca0000000008 */
[----:B------:R-:W1:Y:S01]  /*0cb0*/  SHFL.BFLY PT, R7, R8, 0x1, 0x1f ;  /* 0x0c201f0008077f89 */ /* 0x000e6200000e0000 */
[----:B------:R-:W2:Y:S01]  /*0cc0*/  MUFU.RCP R19, R19 ;  /* 0x0000001300137308 */ /* 0x000ea20000001000 */
[----:B------:R-:W-:-:S05]  /*0cd0*/  FSEL R6, R5, R0, P0 ;  /* 0x0000000005067208 */ /* 0x000fca0000000000 */
[----:B------:R-:W-:Y:S01]  /*0ce0*/  @!P1 FMUL R6, R6, 16777216 ;  /* 0x4b80000006069820 */ /* 0x000fe20000400000 */
[----:B------:R-:W-:Y:S02]  /*0cf0*/  FSETP.NEU.AND P0, PT, R4, RZ, PT ;  /* 0x000000ff0400720b */ /* 0x000fe40003f0d000 */
[----:B------:R-:W-:Y:S01]  /*0d00*/  LOP3.LUT P1, RZ, R21, 0x1f, RZ, 0xc0, !PT ;  /* 0x0000001f15ff7812 */ /* 0x000fe2000782c0ff */
[----:B--2---:R-:W-:Y:S01]  /*0d10*/  FMUL R6, R19, R6 ;  /* 0x0000000613067220 */ /* 0x004fe20000400000 */
[----:B0-----:R-:W-:-:S04]  /*0d20*/  FADD R9, -R2, R9 ;  /* 0x0000000902097221 */ /* 0x001fc80000000100 */
[C---:B------:R-:W-:Y:S01]  /*0d30*/  FMUL R5, R9.reuse, R9 ;  /* 0x0000000909057220 */ /* 0x040fe20000400000 */
[----:B------:R-:W-:Y:S02]  /*0d40*/  FSEL R6, R6, RZ, P0 ;  /* 0x000000ff06067208 */ /* 0x000fe40000000000 */
[----:B------:R-:W-:Y:S01]  /*0d50*/  SHF.R.U32.HI R10, RZ, 0x3, R21 ;  /* 0x00000003ff0a7819 */ /* 0x000fe20000011615 */
[----:B-1----:R-:W-:Y:S01]  /*0d60*/  FADD R7, R8, R7 ;  /* 0x0000000708077221 */ /* 0x002fe20000000000 */
[----:B------:R-:W-:Y:S01]  /*0d70*/  FMUL R5, R0, R5 ;  /* 0x0000000500057220 */ /* 0x000fe20000400000 */
[----:B------:R-:W-:Y:S01]  /*0d80*/  FFMA R2, R9, R6, R2 ;  /* 0x0000000609027223 */ /* 0x000fe20000000002 */
[----:B------:R-:W-:Y:S02]  /*0d90*/  LOP3.LUT R11, R10, 0x3c, RZ, 0xc0, !PT ;  /* 0x0000003c0a0b7812 */ /* 0x000fe400078ec0ff */
[----:B------:R-:W-:-:S03]  /*0da0*/  FFMA R6, R6, R5, R7 ;  /* 0x0000000506067223 */ /* 0x000fc60000000007 */
[----:B------:R-:W-:Y:S04]  /*0db0*/  @!P1 STS [R11+UR4+0x80], R4 ;  /* 0x000080040b009988 */ /* 0x000fe80008000804 */
[----:B------:R-:W-:Y:S04]  /*0dc0*/  @!P1 STS [R11+UR4], R2 ;  /* 0x000000020b009988 */ /* 0x000fe80008000804 */
[----:B------:R-:W-:Y:S01]  /*0dd0*/  @!P1 STS [R11+UR4+0x40], R6 ;  /* 0x000040060b009988 */ /* 0x000fe20008000804 */
[----:B------:R-:W-:Y:S01]  /*0de0*/  BAR.SYNC.DEFER_BLOCKING 0x0 ;  /* 0x0000000000007b1d */ /* 0x000fe20000010000 */
[----:B------:R-:W-:-:S13]  /*0df0*/  ISETP.GE.AND P2, PT, R21, 0x10, PT ;  /* 0x000000101500780c */ /* 0x000fda0003f46270 */
[----:B------:R-:W0:Y:S04]  /*0e00*/  @!P2 LDS R14, [R13+UR4+0x80] ;  /* 0x000080040d0ea984 */ /* 0x000e280008000800 */
[----:B------:R-:W-:Y:S04]  /*0e10*/  @!P2 LDS R12, [R13+UR4] ;  /* 0x000000040d0ca984 */ /* 0x000fe80008000800 */
[----:B------:R-:W-:Y:S04]  /*0e20*/  @!P2 LDS R15, [R13+UR4+0x40] ;  /* 0x000040040d0fa984 */ /* 0x000fe80008000800 */
[----:B0-----:R-:W0:Y:S02]  /*0e30*/  SHFL.BFLY PT, R9, R14, 0x8, 0x1f ;  /* 0x0d001f000e097f89 */ /* 0x001e2400000e0000 */
[----:B0-----:R-:W-:-:S05]  /*0e40*/  FADD R0, R14, R9 ;  /* 0x000000090e007221 */ /* 0x001fca0000000000 */
[C---:B------:R-:W-:Y:S01]  /*0e50*/  FSETP.GEU.AND P1, PT, |R0|.reuse, 1.175494350822287508e-38, PT ;  /* 0x008000000000780b */ /* 0x040fe20003f2e200 */
[C---:B------:R-:W-:Y:S01]  /*0e60*/  FMUL R7, R0.reuse, 0.25 ;  /* 0x3e80000000077820 */ /* 0x040fe20000400000 */
[----:B------:R-:W-:Y:S01]  /*0e70*/  FSETP.GT.AND P0, PT, |R0|, 8.50705917302346158658e+37, PT ;  /* 0x7e8000000000780b */ /* 0x000fe20003f04200 */
[----:B------:R-:W0:Y:S03]  /*0e80*/  SHFL.BFLY PT, R5, R0, 0x4, 0x1f ;  /* 0x0c801f0000057f89 */ /* 0x000e2600000e0000 */
[----:B------:R-:W-:Y:S02]  /*0e90*/  FSEL R6, R7, R0, P0 ;  /* 0x0000000007067208 */ /* 0x000fe40000000000 */
[----:B------:R-:W1:Y:S05]  /*0ea0*/  SHFL.BFLY PT, R7, R12, 0x8, 0x1f ;  /* 0x0d001f000c077f89 */ /* 0x000e6a00000e0000 */
[----:B------:R-:W-:-:S06]  /*0eb0*/  @!P1 FMUL R6, R6, 16777216 ;  /* 0x4b80000006069820 */ /* 0x000fcc0000400000 */
[----:B------:R-:W2:Y:S01]  /*0ec0*/  MUFU.RCP R6, R6 ;  /* 0x0000000600067308 */ /* 0x000ea20000001000 */
[----:B------:R-:W3:Y:S01]  /*0ed0*/  SHFL.BFLY PT, R4, R15, 0x8, 0x1f ;  /* 0x0d001f000f047f89 */ /* 0x000ee200000e0000 */
[----:B------:R-:W-:-:S04]  /*0ee0*/  @P0 FMUL R9, R9, 0.25 ;  /* 0x3e80000009090820 */ /* 0x000fc80000400000 */
[----:B------:R-:W-:Y:S01]  /*0ef0*/  @!P1 FMUL R9, R9, 16777216 ;  /* 0x4b80000009099820 */ /* 0x000fe20000400000 */
[C---:B0-----:R-:W-:Y:S01]  /*0f00*/  FADD R2, R0.reuse, R5 ;  /* 0x0000000500027221 */ /* 0x041fe20000000000 */
[----:B------:R-:W-:-:S04]  /*0f10*/  FSETP.NEU.AND P1, PT, R0, RZ, PT ;  /* 0x000000ff0000720b */ /* 0x000fc80003f2d000 */
[----:B------:R-:W-:Y:S01]  /*0f20*/  FSETP.GEU.AND P2, PT, |R2|, 1.175494350822287508e-38, PT ;  /* 0x008000000200780b */ /* 0x000fe20003f4e200 */
[----:B--2---:R-:W-:Y:S01]  /*0f30*/  FMUL R8, R6, R9 ;  /* 0x0000000906087220 */ /* 0x004fe20000400000 */
[----:B-1----:R-:W-:Y:S01]  /*0f40*/  FADD R9, -R12, R7 ;  /* 0x000000070c097221 */ /* 0x002fe20000000100 */
[C---:B------:R-:W-:Y:S01]  /*0f50*/  FMUL R17, R2.reuse, 0.25 ;  /* 0x3e80000002117820 */ /* 0x040fe20000400000 */
[----:B------:R-:W0:Y:S01]  /*0f60*/  SHFL.BFLY PT, R7, R2, 0x2, 0x1f ;  /* 0x0c401f0002077f89 */ /* 0x000e2200000e0000 */
[----:B------:R-:W-:Y:S02]  /*0f70*/  FSETP.GT.AND P0, PT, |R2|, 8.50705917302346158658e+37, PT ;  /* 0x7e8000000200780b */ /* 0x000fe40003f04200 */
[----:B------:R-:W-:Y:S01]  /*0f80*/  FSEL R8, R8, RZ, P1 ;  /* 0x000000ff08087208 */ /* 0x000fe20000800000 */
[----:B------:R-:W-:Y:S01]  /*0f90*/  FMUL R11, R9, R9 ;  /* 0x00000009090b7220 */ /* 0x000fe20000400000 */
[----:B------:R-:W-:-:S03]  /*0fa0*/  FSEL R17, R17, R2, P0 ;  /* 0x0000000211117208 */ /* 0x000fc60000000000 */
[----:B------:R-:W-:Y:S01]  /*0fb0*/  FFMA R9, R9, R8, R12 ;  /* 0x0000000809097223 */ /* 0x000fe2000000000c */
[----:B---3--:R-:W-:Y:S01]  /*0fc0*/  FADD R15, R15, R4 ;  /* 0x000000040f0f7221 */ /* 0x008fe20000000000 */
[----:B------:R-:W-:Y:S01]  /*0fd0*/  @!P2 FMUL R17, R17, 16777216 ;  /* 0x4b8000001111a820 */ /* 0x000fe20000400000 */
[----:B------:R-:W-:Y:S02]  /*0fe0*/  FMUL R11, R14, R11 ;  /* 0x0000000b0e0b7220 */ /* 0x000fe40000400000 */
[----:B------:R-:W1:Y:S01]  /*0ff0*/  SHFL.BFLY PT, R6, R9, 0x4, 0x1f ;  /* 0x0c801f0009067f89 */ /* 0x000e6200000e0000 */
[----:B------:R-:W2:Y:S01]  /*1000*/  MUFU.RCP R10, R17 ;  /* 0x00000011000a7308 */ /* 0x000ea20000001000 */
[----:B------:R-:W-:Y:S01]  /*1010*/  FFMA R11, R8, R11, R15 ;  /* 0x0000000b080b7223 */ /* 0x000fe2000000000f */
[----:B------:R-:W-:-:S04]  /*1020*/  @P0 FMUL R5, R5, 0.25 ;  /* 0x3e80000005050820 */ /* 0x000fc80000400000 */
[----:B------:R-:W3:Y:S01]  /*1030*/  SHFL.BFLY PT, R8, R11, 0x4, 0x1f ;  /* 0x0c801f000b087f89 */ /* 0x000ee200000e0000 */
[----:B------:R-:W-:Y:S01]  /*1040*/  @!P2 FMUL R5, R5, 16777216 ;  /* 0x4b8000000505a820 */ /* 0x000fe20000400000 */
[C---:B0-----:R-:W-:Y:S01]  /*1050*/  FADD R4, R2.reuse, R7 ;  /* 0x0000000702047221 */ /* 0x041fe20000000000 */
[----:B------:R-:W-:-:S04]  /*1060*/  FSETP.NEU.AND P1, PT, R2, RZ, PT ;  /* 0x000000ff0200720b */ /* 0x000fc80003f2d000 */
[----:B------:R-:W-:Y:S01]  /*1070*/  FSETP.GEU.AND P2, PT, |R4|, 1.175494350822287508e-38, PT ;  /* 0x008000000400780b */ /* 0x000fe20003f4e200 */
[----:B--2---:R-:W-:Y:S01]  /*1080*/  FMUL R10, R10, R5 ;  /* 0x000000050a0a7220 */ /* 0x004fe20000400000 */
[C---:B------:R-:W-:Y:S01]  /*1090*/  FMUL R5, R4.reuse, 0.25 ;  /* 0x3e80000004057820 */ /* 0x040fe20000400000 */
[----:B------:R-:W-:-:S03]  /*10a0*/  FSETP.GT.AND P0, PT, |R4|, 8.50705917302346158658e+37, PT ;  /* 0x7e8000000400780b */ /* 0x000fc60003f04200 */
[----:B------:R-:W-:Y:S01]  /*10b0*/  FSEL R10, R10, RZ, P1 ;  /* 0x000000ff0a0a7208 */ /* 0x000fe20000800000 */
[----:B-1----:R-:W-:Y:S01]  /*10c0*/  FADD R6, -R9, R6 ;  /* 0x0000000609067221 */ /* 0x002fe20000000100 */
[----:B------:R-:W-:-:S03]  /*10d0*/  FSEL R12, R5, R4, P0 ;  /* 0x00000004050c7208 */ /* 0x000fc60000000000 */
[C---:B------:R-:W-:Y:S01]  /*10e0*/  FMUL R15, R6.reuse, R6 ;  /* 0x00000006060f7220 */ /* 0x040fe20000400000 */
[----:B------:R-:W-:Y:S01]  /*10f0*/  FFMA R6, R6, R10, R9 ;  /* 0x0000000a06067223 */ /* 0x000fe20000000009 */
[----:B------:R-:W-:Y:S01]  /*1100*/  @!P2 FMUL R12, R12, 16777216 ;  /* 0x4b8000000c0ca820 */ /* 0x000fe20000400000 */
[----:B------:R-:W0:Y:S01]  /*1110*/  SHFL.BFLY PT, R5, R4, 0x1, 0x1f ;  /* 0x0c201f0004057f89 */ /* 0x000e2200000e0000 */
[----:B---3--:R-:W-:Y:S01]  /*1120*/  FADD R11, R11, R8 ;  /* 0x000000080b0b7221 */ /* 0x008fe20000000000 */
[----:B------:R-:W-:Y:S02]  /*1130*/  FMUL R15, R0, R15 ;  /* 0x0000000f000f7220 */ /* 0x000fe40000400000 */
[----:B------:R-:W1:Y:S01]  /*1140*/  SHFL.BFLY PT, R9, R6, 0x2, 0x1f ;  /* 0x0c401f0006097f89 */ /* 0x000e6200000e0000 */
[----:B------:R-:W2:Y:S01]  /*1150*/  MUFU.RCP R12, R12 ;  /* 0x0000000c000c7308 */ /* 0x000ea20000001000 */
[----:B------:R-:W-:Y:S01]  /*1160*/  FFMA R11, R10, R15, R11 ;  /* 0x0000000f0a0b7223 */ /* 0x000fe2000000000b */
[----:B------:R-:W-:-:S04]  /*1170*/  @P0 FMUL R7, R7, 0.25 ;  /* 0x3e80000007070820 */ /* 0x000fc80000400000 */
[----:B------:R-:W3:Y:S01]  /*1180*/  SHFL.BFLY PT, R8, R11, 0x2, 0x1f ;  /* 0x0c401f000b087f89 */ /* 0x000ee200000e0000 */
[----:B------:R-:W-:Y:S01]  /*1190*/  @!P2 FMUL R7, R7, 16777216 ;  /* 0x4b8000000707a820 */ /* 0x000fe20000400000 */
[----:B------:R-:W-:-:S03]  /*11a0*/  FSETP.NEU.AND P0, PT, R4, RZ, PT ;  /* 0x000000ff0400720b */ /* 0x000fc60003f0d000 */
[----:B--2---:R-:W-:Y:S01]  /*11b0*/  FMUL R7, R12, R7 ;  /* 0x000000070c077220 */ /* 0x004fe20000400000 */
[----:B0-----:R-:W-:-:S04]  /*11c0*/  FADD R0, R4, R5 ;  /* 0x0000000504007221 */ /* 0x001fc80000000000 */
[----:B------:R-:W-:Y:S01]  /*11d0*/  FSEL R7, R7, RZ, P0 ;  /* 0x000000ff07077208 */ /* 0x000fe20000000000 */
[----:B-1----:R-:W-:Y:S01]  /*11e0*/  FADD R9, -R6, R9 ;  /* 0x0000000906097221 */ /* 0x002fe20000000100 */
[C---:B------:R-:W-:Y:S01]  /*11f0*/  FSETP.GEU.AND P1, PT, |R0|.reuse, 1.175494350822287508e-38, PT ;  /* 0x008000000000780b */ /* 0x040fe20003f2e200 */
[C---:B------:R-:W-:Y:S02]  /*1200*/  FMUL R15, R0.reuse, 0.25 ;  /* 0x3e800000000f7820 */ /* 0x040fe40000400000 */
[C---:B------:R-:W-:Y:S01]  /*1210*/  FFMA R6, R9.reuse, R7, R6 ;  /* 0x0000000709067223 */ /* 0x040fe20000000006 */
[----:B------:R-:W-:Y:S01]  /*1220*/  FMUL R9, R9, R9 ;  /* 0x0000000909097220 */ /* 0x000fe20000400000 */
[----:B------:R-:W-:Y:S01]  /*1230*/  FSETP.GT.AND P0, PT, |R0|, 8.50705917302346158658e+37, PT ;  /* 0x7e8000000000780b */ /* 0x000fe20003f04200 */
[----:B---3--:R-:W-:Y:S02]  /*1240*/  FADD R8, R11, R8 ;  /* 0x000000080b087221 */ /* 0x008fe40000000000 */
[----:B------:R-:W-:Y:S01]  /*1250*/  FMUL R9, R2, R9 ;  /* 0x0000000902097220 */ /* 0x000fe20000400000 */
[----:B------:R-:W0:Y:S01]  /*1260*/  SHFL.BFLY PT, R11, R6, 0x1, 0x1f ;  /* 0x0c201f00060b7f89 */ /* 0x000e2200000e0000 */
[----:B------:R-:W-:-:S02]  /*1270*/  FSEL R15, R15, R0, P0 ;  /* 0x000000000f0f7208 */ /* 0x000fc40000000000 */
[----:B------:R-:W-:-:S03]  /*1280*/  FFMA R8, R7, R9, R8 ;  /* 0x0000000907087223 */ /* 0x000fc60000000008 */
[----:B------:R-:W-:Y:S02]  /*1290*/  @!P1 FMUL R15, R15, 16777216 ;  /* 0x4b8000000f0f9820 */ /* 0x000fe40000400000 */
[----:B------:R-:W1:Y:S02]  /*12a0*/  SHFL.BFLY PT, R7, R8, 0x1, 0x1f ;  /* 0x0c201f0008077f89 */ /* 0x000e6400000e0000 */
[----:B------:R-:W2:Y:S01]  /*12b0*/  MUFU.RCP R2, R15 ;  /* 0x0000000f00027308 */ /* 0x000ea20000001000 */
[----:B------:R-:W-:Y:S01]  /*12c0*/  @P0 FMUL R5, R5, 0.25 ;  /* 0x3e80000005050820 */ /* 0x000fe20000400000 */
[----:B------:R-:W-:-:S03]  /*12d0*/  LOP3.LUT P0, RZ, R21, 0xf, RZ, 0xc0, !PT ;  /* 0x0000000f15ff7812 */ /* 0x000fc6000780c0ff */
[----:B------:R-:W-:Y:S01]  /*12e0*/  @!P1 FMUL R5, R5, 16777216 ;  /* 0x4b80000005059820 */ /* 0x000fe20000400000 */
[----:B------:R-:W-:Y:S02]  /*12f0*/  FSETP.NEU.AND P1, PT, R0, RZ, PT ;  /* 0x000000ff0000720b */ /* 0x000fe40003f2d000 */
[----:B------:R-:W-:Y:S01]  /*1300*/  ISETP.LT.AND P0, PT, R21, 0x10, !P0 ;  /* 0x000000101500780c */ /* 0x000fe20004701270 */
[----:B0-----:R-:W-:Y:S01]  /*1310*/  FADD R11, -R6, R11 ;  /* 0x0000000b060b7221 */ /* 0x001fe20000000100 */
[----:B--2---:R-:W-:-:S03]  /*1320*/  FMUL R2, R2, R5 ;  /* 0x0000000502027220 */ /* 0x004fc60000400000 */
[----:B------:R-:W-:Y:S02]  /*1330*/  FMUL R5, R11, R11 ;  /* 0x0000000b0b057220 */ /* 0x000fe40000400000 */
[----:B------:R-:W-:Y:S01]  /*1340*/  FSEL R2, R2, RZ, P1 ;  /* 0x000000ff02027208 */ /* 0x000fe20000800000 */
[----:B-1----:R-:W-:Y:S01]  /*1350*/  FADD R7, R8, R7 ;  /* 0x0000000708077221 */ /* 0x002fe20000000000 */
[----:B------:R-:W-:-:S04]  /*1360*/  FMUL R5, R4, R5 ;  /* 0x0000000504057220 */ /* 0x000fc80000400000 */
[----:B------:R0:W-:Y:S01]  /*1370*/  @P0 STS [R13+UR4+0x80], R0 ;  /* 0x000080000d000988 */ /* 0x0001e20008000804 */
[----:B------:R-:W-:Y:S01]  /*1380*/  FFMA R10, R11, R2, R6 ;  /* 0x000000020b0a7223 */ /* 0x000fe20000000006 */
[----:B------:R-:W1:Y:S01]  /*1390*/  LDC.64 R8, c[0x0][0x228] ;  /* 0x00008a00ff087b82 */ /* 0x000e620000000a00 */
[----:B------:R-:W-:-:S03]  /*13a0*/  FFMA R2, R2, R5, R7 ;  /* 0x0000000502027223 */ /* 0x000fc60000000007 */
[----:B------:R-:W-:Y:S04]  /*13b0*/  @P0 STS [R13+UR4], R10 ;  /* 0x0000000a0d000988 */ /* 0x000fe80008000804 */
[----:B------:R-:W-:Y:S01]  /*13c0*/  @P0 STS [R13+UR4+0x40], R2 ;  /* 0x000040020d000988 */ /* 0x000fe20008000804 */
[----:B------:R-:W2:Y:S08]  /*13d0*/  LDC.64 R4, c[0x0][0x218] ;  /* 0x00008600ff047b82 */ /* 0x000eb00000000a00 */
[----:B------:R-:W-:Y:S08]  /*13e0*/  BAR.SYNC.DEFER_BLOCKING 0x0 ;  /* 0x0000000000007b1d */ /* 0x000ff00000010000 */
[----:B------:R-:W3:Y:S01]  /*13f0*/  LDC.64 R6, c[0x0][0x220] ;  /* 0x00008800ff067b82 */ /* 0x000ee20000000a00 */
[----:B------:R-:W4:Y:S04]  /*1400*/  LDS R11, [UR4] ;  /* 0x00000004ff0b7984 */ /* 0x000f280008000800 */
[----:B------:R-:W5:Y:S01]  /*1410*/  LDS R15, [UR4+0x40] ;  /* 0x00004004ff0f7984 */ /* 0x000f620008000800 */
[----:B------:R-:W-:-:S04]  /*1420*/  LOP3.LUT P0, RZ, R21, 0x1ff, RZ, 0xc0, !PT ;  /* 0x000001ff15ff7812 */ /* 0x000fc8000780c0ff */
[C---:B------:R-:W-:Y:S01]  /*1430*/  ISETP.LT.AND P0, PT, R3.reuse, 0x80, !P0 ;  /* 0x000000800300780c */ /* 0x040fe20004701270 */
[----:B--2---:R-:W-:Y:S01]  /*1440*/  IMAD.WIDE R4, R3, 0x4, R4 ;  /* 0x0000000403047825 */ /* 0x004fe200078e0204 */
[----:B0-----:R-:W-:-:S03]  /*1450*/  MOV R0, 0x39800000 ;  /* 0x3980000000007802 */ /* 0x001fc60000000f00 */
[----:B---3--:R-:W-:-:S08]  /*1460*/  IMAD.WIDE R6, R3, 0x4, R6 ;  /* 0x0000000403067825 */ /* 0x008fd000078e0206 */
[----:B----4-:R0:W-:Y:S04]  /*1470*/  @P0 STG.E desc[UR6][R4.64], R11 ;  /* 0x0000000b04000986 */ /* 0x0101e8000c101906 */
[----:B-----5:R0:W-:Y:S01]  /*1480*/  @P0 STG.E desc[UR6][R6.64], R15 ;  /* 0x0000000f06000986 */ /* 0x0201e2000c101906 */
[----:B------:R-:W-:Y:S01]  /*1490*/  FFMA R0, R15, R0, 9.9999997473787516356e-06 ;  /* 0x3727c5ac0f007423 */ /* 0x000fe20000000000 */
[----:B01----:R-:W-:Y:S06]  /*14a0*/  @!P0 EXIT ;  /* 0x000000000000894d */ /* 0x003fec0003800000 */
[----:B0-----:R-:W0:Y:S01]  /*14b0*/  MUFU.RSQ R5, R0 ;  /* 0x0000000000057308 */ /* 0x001e220000001400 */
[----:B------:R-:W-:-:S05]  /*14c0*/  IMAD.WIDE R2, R3, 0x4, R8 ;  /* 0x0000000403027825 */ /* 0x000fca00078e0208 */
[----:B0-----:R-:W-:Y:S01]  /*14d0*/  STG.E desc[UR6][R2.64], R5 ;  /* 0x0000000502007986 */ /* 0x001fe2000c101906 */
[----:B------:R-:W-:Y:S05]  /*14e0*/  EXIT ;  /* 0x000000000000794d */ /* 0x000fea0003800000 */
.L_x_0:
[----:B------:R-:W-:-:S00]  /*14f0*/  BRA `(.L_x_0) ;  /* 0xfffffffc00fc7947 */ /* 0x000fc0000383ffff */
[----:B------:R-:W-:-:S00]  /*1500*/  NOP ;  /* 0x0000000000007918 */ /* 0x000fc00000000000 */
[----:B------:R-:W-:-:S00]  /*1510*/  NOP ;  /* 0x0000000000007918 */ /* 0x000fc00000000000 */
[----:B------:R-:W-:-:S00]  /*1520*/  NOP ;  /* 0x0000000000007918 */ /* 0x000fc00000000000 */
[----:B------:R-:W-:-:S00]  /*1530*/  NOP ;  /* 0x0000000000007918 */ /* 0x000fc00000000000 */
[----:B------:R-:W-:-:S00]  /*1540*/  NOP ;  /* 0x0000000000007918 */ /* 0x000fc00000000000 */
[----:B------:R-:W-:-:S00]  /*1550*/  NOP ;  /* 0x0000000000007918 */ /* 0x000fc00000000000 */
[----:B------:R-:W-:-:S00]  /*1560*/  NOP ;  /* 0x0000000000007918 */ /* 0x000fc00000000000 */
[----:B------:R-:W-:-:S00]  /*1570*/  NOP ;  /* 0x0000000000007918 */ /* 0x000fc00000000000 */
.L_x_1:


//--------------------- .nv.global.init           --------------------------
	.section	.nv.global.init,"aw",@progbits
.nv.global.init:
	.type		_$_str,@object
	.size		_$_str,(.L_0 - _$_str)
_$_str:
        /*0000*/ 	.byte	0x5f, 0x5f, 0x43, 0x55, 0x44, 0x41, 0x5f, 0x46, 0x54, 0x5a, 0x00
.L_0:


//--------------------- .nv.shared.triton_red_fused_native_group_norm_27 --------------------------
	.section	.nv.shared.triton_red_fused_native_group_norm_27,"aw",@nobits
	.sectionflags	@""
	.align	16
	.zero		1024


//--------------------- .nv.constant0.triton_red_fused_native_group_norm_27 --------------------------
	.section	.nv.constant0.triton_red_fused_native_group_norm_27,"a",@progbits
	.sectionflags	@""
	.align	4
.nv.constant0.triton_red_fused_native_group_norm_27:
	.zero		568
